//
// Generated by NVIDIA NVVM Compiler
//
// Compiler Build ID: CL-36424714
// Cuda compilation tools, release 13.0, V13.0.88
// Based on NVVM 20.0.0
//

.version 9.0
.target sm_100
.address_size 64

	// .globl	_Z3addPfS_S_

.visible .entry _Z3addPfS_S_(
	.param .u64 .ptr .align 1 _Z3addPfS_S__param_0,
	.param .u64 .ptr .align 1 _Z3addPfS_S__param_1,
	.param .u64 .ptr .align 1 _Z3addPfS_S__param_2
)
{
	.reg .pred 	%p<2>;
	.reg .b32 	%r<5>;
	.reg .b32 	%f<4>;
	.reg .b64 	%rd<11>;

	ld.param.u64 	%rd1, [_Z3addPfS_S__param_0];
	ld.param.u64 	%rd2, [_Z3addPfS_S__param_1];
	ld.param.u64 	%rd3, [_Z3addPfS_S__param_2];
	mov.u32 	%r2, %ctaid.x;
	mov.u32 	%r3, %ntid.x;
	mov.u32 	%r4, %tid.x;
	mad.lo.s32 	%r1, %r2, %r3, %r4;
	setp.gt.s32 	%p1, %r1, 9999999;
	@%p1 bra 	$L__BB0_2;
	cvta.to.global.u64 	%rd4, %rd1;
	cvta.to.global.u64 	%rd5, %rd2;
	cvta.to.global.u64 	%rd6, %rd3;
	mul.wide.s32 	%rd7, %r1, 4;
	add.s64 	%rd8, %rd4, %rd7;
	ld.global.f32 	%f1, [%rd8];
	add.s64 	%rd9, %rd5, %rd7;
	ld.global.f32 	%f2, [%rd9];
	add.f32 	%f3, %f1, %f2;
	add.s64 	%rd10, %rd6, %rd7;
	st.global.f32 	[%rd10], %f3;
$L__BB0_2:
	ret;

}


// ===== COMPILED SASS (sm_100) =====

	.target	sm_100

	.elftype	@"ET_EXEC"


//--------------------- .note.nv.tkinfo           --------------------------
	.section	.note.nv.tkinfo,"",@"SHT_NOTE"
	.sectionflags	@"SHF_NOTE_NV_TKINFO"
	.tkinfo
        /*0018*/ 	.word	0x00000002
        /*0030*/ 	.string	""
        /*0030*/ 	.string	"ptxas"
        /*0030*/ 	.string	"Cuda compilation tools, release 13.0, V13.0.88"
        /*0030*/ 	.string	"Build cuda_13.0.r13.0/compiler.36424714_0"
        /*0030*/ 	.string	"-arch sm_100 -m 64 "



//--------------------- .note.nv.cuinfo           --------------------------
	.section	.note.nv.cuinfo,"",@"SHT_NOTE"
	.sectionflags	@"SHF_NOTE_NV_CUINFO"
        /*0018*/ 	.short	0x0002
        /*001a*/ 	.short	0x0064
        /*001c*/ 	.short	0x0082
	.zero		2


//--------------------- .nv.info                  --------------------------
	.section	.nv.info,"",@"SHT_CUDA_INFO"
	.align	4


	//----- nvinfo : EIATTR_REGCOUNT
	.align		4
        /*0000*/ 	.byte	0x04, 0x2f
        /*0002*/ 	.short	(.L_1 - .L_0)
	.align		4
.L_0:
        /*0004*/ 	.word	index@(_Z3addPfS_S_)
        /*0008*/ 	.word	0x0000000c


	//----- nvinfo : EIATTR_FRAME_SIZE
	.align		4
.L_1:
        /*000c*/ 	.byte	0x04, 0x11
        /*000e*/ 	.short	(.L_3 - .L_2)
	.align		4
.L_2:
        /*0010*/ 	.word	index@(_Z3addPfS_S_)
        /*0014*/ 	.word	0x00000000


	//----- nvinfo : EIATTR_MIN_STACK_SIZE
	.align		4
.L_3:
        /*0018*/ 	.byte	0x04, 0x12
        /*001a*/ 	.short	(.L_5 - .L_4)
	.align		4
.L_4:
        /*001c*/ 	.word	index@(_Z3addPfS_S_)
        /*0020*/ 	.word	0x00000000
.L_5:


//--------------------- .nv.compat                --------------------------
	.section	.nv.compat,"",@"SHT_CUDA_COMPAT_INFO"
	.align	4
        /*0000*/ 	.byte	0x02, 0x09, 0x00, 0x00, 0x02, 0x02, 0x01, 0x00, 0x02, 0x05, 0x05, 0x00, 0x03, 0x07, 0x01, 0x01
        /*0010*/ 	.byte	0x02, 0x03, 0x00, 0x00, 0x02, 0x06, 0x01, 0x00, 0x04, 0x0b, 0x08, 0x00, 0x09, 0x00, 0x00, 0x00
        /*0020*/ 	.byte	0x00, 0x00, 0x00, 0x00


//--------------------- .nv.info._Z3addPfS_S_     --------------------------
	.section	.nv.info._Z3addPfS_S_,"",@"SHT_CUDA_INFO"
	.sectionflags	@""
	.align	4


	//----- nvinfo : EIATTR_CUDA_API_VERSION
	.align		4
        /*0000*/ 	.byte	0x04, 0x37
        /*0002*/ 	.short	(.L_7 - .L_6)
.L_6:
        /*0004*/ 	.word	0x00000082


	//----- nvinfo : EIATTR_KPARAM_INFO
	.align		4
.L_7:
        /*0008*/ 	.byte	0x04, 0x17
        /*000a*/ 	.short	(.L_9 - .L_8)
.L_8:
        /*000c*/ 	.word	0x00000000
        /*0010*/ 	.short	0x0002
        /*0012*/ 	.short	0x0010
        /*0014*/ 	.byte	0x00, 0xf5, 0x21, 0x00


	//----- nvinfo : EIATTR_KPARAM_INFO
	.align		4
.L_9:
        /*0018*/ 	.byte	0x04, 0x17
        /*001a*/ 	.short	(.L_11 - .L_10)
.L_10:
        /*001c*/ 	.word	0x00000000
        /*0020*/ 	.short	0x0001
        /*0022*/ 	.short	0x0008
        /*0024*/ 	.byte	0x00, 0xf5, 0x21, 0x00


	//----- nvinfo : EIATTR_KPARAM_INFO
	.align		4
.L_11:
        /*0028*/ 	.byte	0x04, 0x17
        /*002a*/ 	.short	(.L_13 - .L_12)
.L_12:
        /*002c*/ 	.word	0x00000000
        /*0030*/ 	.short	0x0000
        /*0032*/ 	.short	0x0000
        /*0034*/ 	.byte	0x00, 0xf5, 0x21, 0x00


	//----- nvinfo : EIATTR_SPARSE_MMA_MASK
	.align		4
.L_13:
        /*0038*/ 	.byte	0x03, 0x50
        /*003a*/ 	.short	0x0000


	//----- nvinfo : EIATTR_MAXREG_COUNT
	.align		4
        /*003c*/ 	.byte	0x03, 0x1b
        /*003e*/ 	.short	0x00ff


	//----- nvinfo : EIATTR_MERCURY_ISA_VERSION
	.align		4
        /*0040*/ 	.byte	0x03, 0x5f
        /*0042*/ 	.short	0x0101


	//----- nvinfo : EIATTR_VRC_CTA_INIT_COUNT
	.align		4
        /*0044*/ 	.byte	0x02, 0x4a
	.zero		1
	.zero		1


	//----- nvinfo : EIATTR_EXIT_INSTR_OFFSETS
	.align		4
        /*0048*/ 	.byte	0x04, 0x1c
        /*004a*/ 	.short	(.L_15 - .L_14)


	//   ....[0]....
.L_14:
        /*004c*/ 	.word	0x00000060


	//   ....[1]....
        /*0050*/ 	.word	0x00000120


	//----- nvinfo : EIATTR_CBANK_PARAM_SIZE
	.align		4
.L_15:
        /*0054*/ 	.byte	0x03, 0x19
        /*0056*/ 	.short	0x0018


	//----- nvinfo : EIATTR_PARAM_CBANK
	.align		4
        /*0058*/ 	.byte	0x04, 0x0a
        /*005a*/ 	.short	(.L_17 - .L_16)
	.align		4
.L_16:
        /*005c*/ 	.word	index@(.nv.constant0._Z3addPfS_S_)
        /*0060*/ 	.short	0x0380
        /*0062*/ 	.short	0x0018


	//----- nvinfo : EIATTR_SW_WAR
	.align		4
.L_17:
        /*0064*/ 	.byte	0x04, 0x36
        /*0066*/ 	.short	(.L_19 - .L_18)
.L_18:
        /*0068*/ 	.word	0x00000008
.L_19:


//--------------------- .nv.callgraph             --------------------------
	.section	.nv.callgraph,"",@"SHT_CUDA_CALLGRAPH"
	.align	4
	.sectionentsize	8
	.align		4
        /*0000*/ 	.word	0x00000000
	.align		4
        /*0004*/ 	.word	0xffffffff
	.align		4
        /*0008*/ 	.word	0x00000000
	.align		4
        /*000c*/ 	.word	0xfffffffe
	.align		4
        /*0010*/ 	.word	0x00000000
	.align		4
        /*0014*/ 	.word	0xfffffffd
	.align		4
        /*0018*/ 	.word	0x00000000
	.align		4
        /*001c*/ 	.word	0xfffffffc


//--------------------- .text._Z3addPfS_S_        --------------------------
	.section	.text._Z3addPfS_S_,"ax",@progbits
	.align	128
        .global         _Z3addPfS_S_
        .type           _Z3addPfS_S_,@function
        .size           _Z3addPfS_S_,(.L_x_1 - _Z3addPfS_S_)
        .other          _Z3addPfS_S_,@"STO_CUDA_ENTRY STV_DEFAULT"
_Z3addPfS_S_:
.text._Z3addPfS_S_:
[----:B------:R-:W-:Y:S01]  /*0000*/  LDC R1, c[0x0][0x37c] ;  /* 0x0000df00ff017b82 */ /* 0x000fe20000000800 */
[----:B------:R-:W0:Y:S07]  /*0010*/  S2R R0, SR_TID.X ;  /* 0x0000000000007919 */ /* 0x000e2e0000002100 */
[----:B------:R-:W0:Y:S08]  /*0020*/  S2UR UR4, SR_CTAID.X ;  /* 0x00000000000479c3 */ /* 0x000e300000002500 */
[----:B------:R-:W0:Y:S02]  /*0030*/  LDC R9, c[0x0][0x360] ;  /* 0x0000d800ff097b82 */ /* 0x000e240000000800 */
[----:B0-----:R-:W-:-:S05]  /*0040*/  IMAD R9, R9, UR4, R0 ;  /* 0x0000000409097c24 */ /* 0x001fca000f8e0200 */
[----:B------:R-:W-:-:S13]  /*0050*/  ISETP.GT.AND P0, PT, R9, 0x98967f, PT ;  /* 0x0098967f0900780c */ /* 0x000fda0003f04270 */
[----:B------:R-:W-:Y:S05]  /*0060*/  @P0 EXIT ;  /* 0x000000000000094d */ /* 0x000fea0003800000 */
[----:B------:R-:W0:Y:S01]  /*0070*/  LDC.64 R2, c[0x0][0x380] ;  /* 0x0000e000ff027b82 */ /* 0x000e220000000a00 */
[----:B------:R-:W1:Y:S07]  /*0080*/  LDCU.64 UR4, c[0x0][0x358] ;  /* 0x00006b00ff0477ac */ /* 0x000e6e0008000a00 */
[----:B------:R-:W2:Y:S08]  /*0090*/  LDC.64 R4, c[0x0][0x388] ;  /* 0x0000e200ff047b82 */ /* 0x000eb00000000a00 */
[----:B------:R-:W3:Y:S01]  /*00a0*/  LDC.64 R6, c[0x0][0x390] ;  /* 0x0000e400ff067b82 */ /* 0x000ee20000000a00 */
[----:B0-----:R-:W-:-:S06]  /*00b0*/  IMAD.WIDE R2, R9, 0x4, R2 ;  /* 0x0000000409027825 */ /* 0x001fcc00078e0202 */
[----:B-1----:R-:W4:Y:S01]  /*00c0*/  LDG.E R2, desc[UR4][R2.64] ;  /* 0x0000000402027981 */ /* 0x002f22000c1e1900 */
[----:B--2---:R-:W-:-:S06]  /*00d0*/  IMAD.WIDE R4, R9, 0x4, R4 ;  /* 0x0000000409047825 */ /* 0x004fcc00078e0204 */
[----:B------:R-:W4:Y:S01]  /*00e0*/  LDG.E R5, desc[UR4][R4.64] ;  /* 0x0000000404057981 */ /* 0x000f22000c1e1900 */
[----:B---3--:R-:W-:-:S04]  /*00f0*/  IMAD.WIDE R6, R9, 0x4, R6 ;  /* 0x0000000409067825 */ /* 0x008fc800078e0206 */
[----:B----4-:R-:W-:-:S05]  /*0100*/  FADD R9, R2, R5 ;  /* 0x0000000502097221 */ /* 0x010fca0000000000 */
[----:B------:R-:W-:Y:S01]  /*0110*/  STG.E desc[UR4][R6.64], R9 ;  /* 0x0000000906007986 */ /* 0x000fe2000c101904 */
[----:B------:R-:W-:Y:S05]  /*0120*/  EXIT ;  /* 0x000000000000794d */ /* 0x000fea0003800000 */
.L_x_0:
[----:B------:R-:W-:-:S00]  /*0130*/  BRA `(.L_x_0) ;  /* 0xfffffffc00fc7947 */ /* 0x000fc0000383ffff */
[----:B------:R-:W-:-:S00]  /*0140*/  NOP ;  /* 0x0000000000007918 */ /* 0x000fc00000000000 */
        /* <DEDUP_REMOVED lines=11> */
.L_x_1:


//--------------------- .nv.shared.reserved.0     --------------------------
	.section	.nv.shared.reserved.0,"aw",@nobits
	.weak		__nv_reservedSMEM_offset_0_alias
	.size		__nv_reservedSMEM_offset_0_alias, 0, 64
	.other		__nv_reservedSMEM_offset_0_alias,@"STO_CUDA_RESERVED_SHARED STV_DEFAULT"
__nv_reservedSMEM_offset_0_alias:
	.zero		0
	.zero		64


//--------------------- .nv.constant0._Z3addPfS_S_ --------------------------
	.section	.nv.constant0._Z3addPfS_S_,"a",@progbits
	.sectionflags	@""
	.align	4
.nv.constant0._Z3addPfS_S_:
	.zero		920


//--------------------- SYMBOLS --------------------------

	.type		.nv.reservedSmem.offset0,@object
	.size		.nv.reservedSmem.offset0,0x4
